	.headerflags	@"EF_CUDA_TEXMODE_UNIFIED EF_CUDA_64BIT_ADDRESS EF_CUDA_ACCELERATORS EF_CUDA_SM90 EF_CUDA_VIRTUAL_SM(EF_CUDA_SM90)"
	.elftype	@"ET_EXEC"


//--------------------- .nv.info                  --------------------------
	.section	.nv.info,"",@"SHT_CUDA_INFO"
	.align	4


	//----- nvinfo : EIATTR_REGCOUNT
	.align		4
        /*0000*/ 	.byte	0x04, 0x2f
        /*0002*/ 	.short	(.L_3 - .L_2)
	.align		4
.L_2:
        /*0004*/ 	.word	index@(triton_poi_fused__native_batch_norm_legit_no_training_relu_76)
        /*0008*/ 	.word	0x00000016


	//----- nvinfo : EIATTR_MIN_STACK_SIZE
	.align		4
.L_3:
        /*000c*/ 	.byte	0x04, 0x12
        /*000e*/ 	.short	(.L_5 - .L_4)
	.align		4
.L_4:
        /*0010*/ 	.word	index@(triton_poi_fused__native_batch_norm_legit_no_training_relu_76)
        /*0014*/ 	.word	0x00000000


	//----- nvinfo : EIATTR_FRAME_SIZE
	.align		4
.L_5:
        /*0018*/ 	.byte	0x04, 0x11
        /*001a*/ 	.short	(.L_7 - .L_6)
	.align		4
.L_6:
        /*001c*/ 	.word	index@(triton_poi_fused__native_batch_norm_legit_no_training_relu_76)
        /*0020*/ 	.word	0x00000000


	//----- nvinfo : EIATTR_MIN_STACK_SIZE
	.align		4
.L_7:
        /*0024*/ 	.byte	0x04, 0x12
        /*0026*/ 	.short	(.L_9 - .L_8)
	.align		4
.L_8:
        /*0028*/ 	.word	index@(triton_poi_fused__native_batch_norm_legit_no_training_relu_76)
        /*002c*/ 	.word	0x00000000
.L_9:


//--------------------- .nv.info.triton_poi_fused__native_batch_norm_legit_no_training_relu_76 --------------------------
	.section	.nv.info.triton_poi_fused__native_batch_norm_legit_no_training_relu_76,"",@"SHT_CUDA_INFO"
	.sectionflags	@""
	.align	4


	//----- nvinfo : EIATTR_CUDA_API_VERSION
	.align		4
        /*0000*/ 	.byte	0x04, 0x37
        /*0002*/ 	.short	(.L_11 - .L_10)
.L_10:
        /*0004*/ 	.word	0x0000007c


	//----- nvinfo : EIATTR_KPARAM_INFO
	.align		4
.L_11:
        /*0008*/ 	.byte	0x04, 0x17
        /*000a*/ 	.short	(.L_13 - .L_12)
.L_12:
        /*000c*/ 	.word	0x00000000
        /*0010*/ 	.short	0x0006
        /*0012*/ 	.short	0x0030
        /*0014*/ 	.byte	0x00, 0xf0, 0x11, 0x00


	//----- nvinfo : EIATTR_KPARAM_INFO
	.align		4
.L_13:
        /*0018*/ 	.byte	0x04, 0x17
        /*001a*/ 	.short	(.L_15 - .L_14)
.L_14:
        /*001c*/ 	.word	0x00000000
        /*0020*/ 	.short	0x0005
        /*0022*/ 	.short	0x0028
        /*0024*/ 	.byte	0x00, 0xf4, 0x21, 0x00


	//----- nvinfo : EIATTR_KPARAM_INFO
	.align		4
.L_15:
        /*0028*/ 	.byte	0x04, 0x17
        /*002a*/ 	.short	(.L_17 - .L_16)
.L_16:
        /*002c*/ 	.word	0x00000000
        /*0030*/ 	.short	0x0004
        /*0032*/ 	.short	0x0020
        /*0034*/ 	.byte	0x00, 0xf4, 0x21, 0x00


	//----- nvinfo : EIATTR_KPARAM_INFO
	.align		4
.L_17:
        /*0038*/ 	.byte	0x04, 0x17
        /*003a*/ 	.short	(.L_19 - .L_18)
.L_18:
        /*003c*/ 	.word	0x00000000
        /*0040*/ 	.short	0x0003
        /*0042*/ 	.short	0x0018
        /*0044*/ 	.byte	0x00, 0xf4, 0x21, 0x00


	//----- nvinfo : EIATTR_KPARAM_INFO
	.align		4
.L_19:
        /*0048*/ 	.byte	0x04, 0x17
        /*004a*/ 	.short	(.L_21 - .L_20)
.L_20:
        /*004c*/ 	.word	0x00000000
        /*0050*/ 	.short	0x0002
        /*0052*/ 	.short	0x0010
        /*0054*/ 	.byte	0x00, 0xf4, 0x21, 0x00


	//----- nvinfo : EIATTR_KPARAM_INFO
	.align		4
.L_21:
        /*0058*/ 	.byte	0x04, 0x17
        /*005a*/ 	.short	(.L_23 - .L_22)
.L_22:
        /*005c*/ 	.word	0x00000000
        /*0060*/ 	.short	0x0001
        /*0062*/ 	.short	0x0008
        /*0064*/ 	.byte	0x00, 0xf4, 0x21, 0x00


	//----- nvinfo : EIATTR_KPARAM_INFO
	.align		4
.L_23:
        /*0068*/ 	.byte	0x04, 0x17
        /*006a*/ 	.short	(.L_25 - .L_24)
.L_24:
        /*006c*/ 	.word	0x00000000
        /*0070*/ 	.short	0x0000
        /*0072*/ 	.short	0x0000
        /*0074*/ 	.byte	0x00, 0xf4, 0x21, 0x00


	//----- nvinfo : EIATTR_SPARSE_MMA_MASK
	.align		4
.L_25:
        /*0078*/ 	.byte	0x03, 0x50
        /*007a*/ 	.short	0x0000


	//----- nvinfo : EIATTR_MAXREG_COUNT
	.align		4
        /*007c*/ 	.byte	0x03, 0x1b
        /*007e*/ 	.short	0x00ff


	//----- nvinfo : EIATTR_EXIT_INSTR_OFFSETS
	.align		4
        /*0080*/ 	.byte	0x04, 0x1c
        /*0082*/ 	.short	(.L_27 - .L_26)


	//   ....[0]....
.L_26:
        /*0084*/ 	.word	0x000004a0


	//   ....[1]....
        /*0088*/ 	.word	0x000004c0


	//----- nvinfo : EIATTR_REQNTID
	.align		4
.L_27:
        /*008c*/ 	.byte	0x04, 0x10
        /*008e*/ 	.short	(.L_29 - .L_28)
.L_28:
        /*0090*/ 	.word	0x00000100
        /*0094*/ 	.word	0x00000001
        /*0098*/ 	.word	0x00000001


	//----- nvinfo : EIATTR_CBANK_PARAM_SIZE
	.align		4
.L_29:
        /*009c*/ 	.byte	0x03, 0x19
        /*009e*/ 	.short	0x0034


	//----- nvinfo : EIATTR_PARAM_CBANK
	.align		4
        /*00a0*/ 	.byte	0x04, 0x0a
        /*00a2*/ 	.short	(.L_31 - .L_30)
	.align		4
.L_30:
        /*00a4*/ 	.word	index@(.nv.constant0.triton_poi_fused__native_batch_norm_legit_no_training_relu_76)
        /*00a8*/ 	.short	0x0210
        /*00aa*/ 	.short	0x0034


	//----- nvinfo : EIATTR_SW_WAR
	.align		4
.L_31:
        /*00ac*/ 	.byte	0x04, 0x36
        /*00ae*/ 	.short	(.L_33 - .L_32)
.L_32:
        /*00b0*/ 	.word	0x00000008
.L_33:


//--------------------- .nv.callgraph             --------------------------
	.section	.nv.callgraph,"",@"SHT_CUDA_CALLGRAPH"
	.align	4
	.sectionentsize	8
	.align		4
        /*0000*/ 	.word	0x00000000
	.align		4
        /*0004*/ 	.word	0xffffffff
	.align		4
        /*0008*/ 	.word	0x00000000
	.align		4
        /*000c*/ 	.word	0xfffffffe
	.align		4
        /*0010*/ 	.word	0x00000000
	.align		4
        /*0014*/ 	.word	0xfffffffd
	.align		4
        /*0018*/ 	.word	0x00000000
	.align		4
        /*001c*/ 	.word	0xfffffffc


//--------------------- .nv.constant4             --------------------------
	.section	.nv.constant4,"a",@progbits
	.align	8
	.align		8
.nv.constant4:
        /*0000*/ 	.dword	_$_str
	.align		8
        /*0008*/ 	.dword	_$_str_$_2


//--------------------- .text.triton_poi_fused__native_batch_norm_legit_no_training_relu_76 --------------------------
	.section	.text.triton_poi_fused__native_batch_norm_legit_no_training_relu_76,"ax",@progbits
	.align	128
        .global         triton_poi_fused__native_batch_norm_legit_no_training_relu_76
        .type           triton_poi_fused__native_batch_norm_legit_no_training_relu_76,@function
        .size           triton_poi_fused__native_batch_norm_legit_no_training_relu_76,(.L_x_1 - triton_poi_fused__native_batch_norm_legit_no_training_relu_76)
        .other          triton_poi_fused__native_batch_norm_legit_no_training_relu_76,@"STO_CUDA_ENTRY STV_DEFAULT"
triton_poi_fused__native_batch_norm_legit_no_training_relu_76:
.text.triton_poi_fused__native_batch_norm_legit_no_training_relu_76:
[----:B------:R-:W0:Y:S01]  /*0000*/  LDC R1, c[0x0][0x28] ;  /* 0x00000a00ff017b82 */ /* 0x000e220000000800 */
[----:B------:R-:W1:Y:S01]  /*0010*/  S2R R0, SR_TID.X ;  /* 0x0000000000007919 */ /* 0x000e620000002100 */
[----:B------:R-:W-:-:S06]  /*0020*/  HFMA2.MMA R2, -RZ, RZ, 0, 0 ;  /* 0x00000000ff027435 */ /* 0x000fcc00000001ff */
[----:B------:R-:W2:Y:S01]  /*0030*/  LDC.64 R8, c[0x0][0x220] ;  /* 0x00008800ff087b82 */ /* 0x000ea20000000a00 */
[----:B------:R-:W-:Y:S01]  /*0040*/  ULDC.64 UR4, c[0x0][0x208] ;  /* 0x0000820000047ab9 */ /* 0x000fe20000000a00 */
[----:B------:R-:W3:Y:S06]  /*0050*/  S2R R5, SR_CTAID.X ;  /* 0x0000000000057919 */ /* 0x000eec0000002500 */
[----:B------:R-:W4:Y:S08]  /*0060*/  LDC.64 R14, c[0x0][0x218] ;  /* 0x00008600ff0e7b82 */ /* 0x000f300000000a00 */
[----:B------:R-:W5:Y:S08]  /*0070*/  LDC.64 R12, c[0x0][0x210] ;  /* 0x00008400ff0c7b82 */ /* 0x000f700000000a00 */
[----:B------:R-:W4:Y:S01]  /*0080*/  LDC.64 R16, c[0x0][0x228] ;  /* 0x00008a00ff107b82 */ /* 0x000f220000000a00 */
[----:B-1----:R-:W-:-:S07]  /*0090*/  SHF.L.U32 R0, R0, 0x1, RZ ;  /* 0x0000000100007819 */ /* 0x002fce00000006ff */
[----:B------:R-:W1:Y:S01]  /*00a0*/  LDC.64 R18, c[0x0][0x230] ;  /* 0x00008c00ff127b82 */ /* 0x000e620000000a00 */
[----:B---3--:R-:W-:Y:S02]  /*00b0*/  SHF.R.S32.HI R3, RZ, 0x16, R5 ;  /* 0x00000016ff037819 */ /* 0x008fe40000011405 */
[----:B------:R-:W-:Y:S02]  /*00c0*/  LOP3.LUT R0, R0, 0x1fe, RZ, 0xc0, !PT ;  /* 0x000001fe00007812 */ /* 0x000fe400078ec0ff */
[----:B------:R-:W-:Y:S02]  /*00d0*/  SGXT R3, R3, 0x1 ;  /* 0x000000010303781a */ /* 0x000fe40000000200 */
[----:B------:R-:W-:-:S04]  /*00e0*/  LEA R0, R5, R0, 0x9 ;  /* 0x0000000005007211 */ /* 0x000fc800078e48ff */
[----:B------:R-:W-:Y:S02]  /*00f0*/  LEA.HI R3, R3, R0, RZ, 0x8 ;  /* 0x0000000003037211 */ /* 0x000fe400078f40ff */
[----:B------:R-:W-:Y:S02]  /*0100*/  ISETP.GE.AND P0, PT, R0, 0x4c800, PT ;  /* 0x0004c8000000780c */ /* 0x000fe40003f06270 */
[----:B------:R-:W-:-:S05]  /*0110*/  SHF.R.S32.HI R3, RZ, 0x8, R3 ;  /* 0x00000008ff037819 */ /* 0x000fca0000011403 */
[----:B------:R-:W-:-:S05]  /*0120*/  IMAD.HI R2, R3, -0x29d47f29, R2 ;  /* 0xd62b80d703027827 */ /* 0x000fca00078e0202 */
[----:B------:R-:W-:-:S04]  /*0130*/  SHF.R.U32.HI R5, RZ, 0x1f, R2 ;  /* 0x0000001fff057819 */ /* 0x000fc80000011602 */
[----:B------:R-:W-:-:S05]  /*0140*/  LEA.HI.SX32 R5, R2, R5, 0x18 ;  /* 0x0000000502057211 */ /* 0x000fca00078fc2ff */
[----:B------:R-:W-:Y:S01]  /*0150*/  IMAD R11, R5, -0x132, R3 ;  /* 0xfffffece050b7824 */ /* 0x000fe200078e0203 */
[----:B------:R-:W-:-:S03]  /*0160*/  CS2R R4, SRZ ;  /* 0x0000000000047805 */ /* 0x000fc6000001ff00 */
[----:B--2---:R-:W-:-:S05]  /*0170*/  IMAD.WIDE R8, R11, 0x4, R8 ;  /* 0x000000040b087825 */ /* 0x004fca00078e0208 */
[----:B------:R-:W2:Y:S04]  /*0180*/  @!P0 LDG.E.EL R4, desc[UR4][R8.64] ;  /* 0x0000000408048981 */ /* 0x000ea8000c2e1900 */
[----:B------:R3:W2:Y:S01]  /*0190*/  @!P0 LDG.E.EL R5, desc[UR4][R8.64] ;  /* 0x0000000408058981 */ /* 0x0006a2000c2e1900 */
[----:B------:R-:W-:Y:S02]  /*01a0*/  CS2R R6, SRZ ;  /* 0x0000000000067805 */ /* 0x000fe4000001ff00 */
[----:B------:R-:W-:Y:S01]  /*01b0*/  CS2R R2, SRZ ;  /* 0x0000000000027805 */ /* 0x000fe2000001ff00 */
[----:B----4-:R-:W-:-:S04]  /*01c0*/  IMAD.WIDE R14, R11, 0x4, R14 ;  /* 0x000000040b0e7825 */ /* 0x010fc800078e020e */
[----:B-----5:R-:W-:Y:S01]  /*01d0*/  IMAD.WIDE R12, R0, 0x4, R12 ;  /* 0x00000004000c7825 */ /* 0x020fe200078e020c */
[----:B------:R-:W4:Y:S01]  /*01e0*/  @!P0 LDG.E.EL R7, desc[UR4][R14.64] ;  /* 0x000000040e078981 */ /* 0x000f22000c2e1900 */
[----:B---3--:R-:W-:Y:S02]  /*01f0*/  CS2R R8, SRZ ;  /* 0x0000000000087805 */ /* 0x008fe4000001ff00 */
[C---:B0-----:R-:W-:Y:S01]  /*0200*/  IMAD.WIDE R16, R11.reuse, 0x4, R16 ;  /* 0x000000040b107825 */ /* 0x041fe200078e0210 */
[----:B------:R0:W3:Y:S03]  /*0210*/  @!P0 LDG.E.EL R6, desc[UR4][R14.64] ;  /* 0x000000040e068981 */ /* 0x0000e6000c2e1900 */
[----:B-1----:R-:W-:Y:S01]  /*0220*/  IMAD.WIDE R18, R11, 0x4, R18 ;  /* 0x000000040b127825 */ /* 0x002fe200078e0212 */
[----:B------:R1:W4:Y:S01]  /*0230*/  @!P0 LDG.E.64 R2, desc[UR4][R12.64] ;  /* 0x000000040c028981 */ /* 0x000322000c1e1b00 */
[----:B------:R-:W-:-:S03]  /*0240*/  CS2R R10, SRZ ;  /* 0x00000000000a7805 */ /* 0x000fc6000001ff00 */
[----:B------:R-:W5:Y:S04]  /*0250*/  @!P0 LDG.E.EL R9, desc[UR4][R18.64] ;  /* 0x0000000412098981 */ /* 0x000f68000c2e1900 */
[----:B------:R-:W5:Y:S04]  /*0260*/  @!P0 LDG.E.EL R10, desc[UR4][R16.64] ;  /* 0x00000004100a8981 */ /* 0x000f68000c2e1900 */
[----:B------:R-:W3:Y:S04]  /*0270*/  @!P0 LDG.E.EL R11, desc[UR4][R16.64] ;  /* 0x00000004100b8981 */ /* 0x000ee8000c2e1900 */
[----:B------:R-:W3:Y:S01]  /*0280*/  @!P0 LDG.E.EL R8, desc[UR4][R18.64] ;  /* 0x0000000412088981 */ /* 0x000ee2000c2e1900 */
[----:B0-----:R-:W-:Y:S01]  /*0290*/  MOV R14, 0x3e800000 ;  /* 0x3e800000000e7802 */ /* 0x001fe20000000f00 */
[----:B--2---:R-:W-:Y:S01]  /*02a0*/  FADD R4, R4, 9.9999997473787516356e-06 ;  /* 0x3727c5ac04047421 */ /* 0x004fe20000000000 */
[----:B------:R-:W-:-:S03]  /*02b0*/  FADD R5, R5, 9.9999997473787516356e-06 ;  /* 0x3727c5ac05057421 */ /* 0x000fc60000000000 */
[----:B-1----:R-:W0:Y:S08]  /*02c0*/  MUFU.SQRT R12, R4 ;  /* 0x00000004000c7308 */ /* 0x002e300000002000 */
[----:B------:R1:W2:Y:S01]  /*02d0*/  MUFU.SQRT R13, R5 ;  /* 0x00000005000d7308 */ /* 0x0002a20000002000 */
[C---:B0-----:R-:W-:Y:S02]  /*02e0*/  FSETP.GT.AND P1, PT, R12.reuse, 8.50705917302346158658e+37, PT ;  /* 0x7e8000000c00780b */ /* 0x041fe40003f24000 */
[----:B------:R-:W-:Y:S01]  /*02f0*/  FSETP.GEU.AND P3, PT, R12, 1.175494350822287508e-38, PT ;  /* 0x008000000c00780b */ /* 0x000fe20003f6e000 */
[----:B-1----:R-:W0:Y:S01]  /*0300*/  LDC.64 R4, c[0x0][0x238] ;  /* 0x00008e00ff047b82 */ /* 0x002e220000000a00 */
[----:B--2---:R-:W-:-:S02]  /*0310*/  FSETP.GT.AND P2, PT, R13, 8.50705917302346158658e+37, PT ;  /* 0x7e8000000d00780b */ /* 0x004fc40003f44000 */
[----:B------:R-:W-:-:S07]  /*0320*/  FSETP.GEU.AND P4, PT, R13, 1.175494350822287508e-38, PT ;  /* 0x008000000d00780b */ /* 0x000fce0003f8e000 */
[----:B------:R-:W-:-:S04]  /*0330*/  @P1 FMUL R12, R12, 0.25 ;  /* 0x3e8000000c0c1820 */ /* 0x000fc80000400000 */
[----:B------:R-:W-:Y:S01]  /*0340*/  @!P3 FMUL R12, R12, 16777216 ;  /* 0x4b8000000c0cb820 */ /* 0x000fe20000400000 */
[----:B------:R-:W-:-:S04]  /*0350*/  @P2 FMUL R13, R13, 0.25 ;  /* 0x3e8000000d0d2820 */ /* 0x000fc80000400000 */
[----:B------:R-:W-:Y:S01]  /*0360*/  @!P4 FMUL R13, R13, 16777216 ;  /* 0x4b8000000d0dc820 */ /* 0x000fe20000400000 */
[----:B------:R-:W1:Y:S01]  /*0370*/  MUFU.RCP R12, R12 ;  /* 0x0000000c000c7308 */ /* 0x000e620000001000 */
[----:B------:R-:W-:-:S07]  /*0380*/  FSEL R15, R14, 1, P1 ;  /* 0x3f8000000e0f7808 */ /* 0x000fce0000800000 */
[----:B------:R-:W2:Y:S01]  /*0390*/  MUFU.RCP R13, R13 ;  /* 0x0000000d000d7308 */ /* 0x000ea20000001000 */
[----:B------:R-:W-:Y:S01]  /*03a0*/  FSEL R14, R14, 1, P2 ;  /* 0x3f8000000e0e7808 */ /* 0x000fe20001000000 */
[----:B------:R-:W-:-:S04]  /*03b0*/  @!P3 FMUL R15, R15, 16777216 ;  /* 0x4b8000000f0fb820 */ /* 0x000fc80000400000 */
[----:B------:R-:W-:Y:S01]  /*03c0*/  @!P4 FMUL R14, R14, 16777216 ;  /* 0x4b8000000e0ec820 */ /* 0x000fe20000400000 */
[----:B----4-:R-:W-:Y:S01]  /*03d0*/  FADD R2, -R7, R2 ;  /* 0x0000000207027221 */ /* 0x010fe20000000100 */
[----:B---3--:R-:W-:Y:S01]  /*03e0*/  FADD R3, -R6, R3 ;  /* 0x0000000306037221 */ /* 0x008fe20000000100 */
[----:B-1----:R-:W-:Y:S01]  /*03f0*/  FMUL R15, R12, R15 ;  /* 0x0000000f0c0f7220 */ /* 0x002fe20000400000 */
[----:B--2---:R-:W-:-:S03]  /*0400*/  FMUL R14, R13, R14 ;  /* 0x0000000e0d0e7220 */ /* 0x004fc60000400000 */
[----:B------:R-:W-:Y:S01]  /*0410*/  FMUL R2, R2, R15 ;  /* 0x0000000f02027220 */ /* 0x000fe20000400000 */
[----:B------:R-:W-:-:S03]  /*0420*/  FMUL R3, R3, R14 ;  /* 0x0000000e03037220 */ /* 0x000fc60000400000 */
[----:B-----5:R-:W-:Y:S01]  /*0430*/  FFMA R2, R2, R10, R9 ;  /* 0x0000000a02027223 */ /* 0x020fe20000000009 */
[----:B------:R-:W-:-:S04]  /*0440*/  FFMA R3, R3, R11, R8 ;  /* 0x0000000b03037223 */ /* 0x000fc80000000008 */
[----:B------:R-:W-:Y:S02]  /*0450*/  FSETP.GEU.AND P1, PT, R2, RZ, PT ;  /* 0x000000ff0200720b */ /* 0x000fe40003f2e000 */
[C---:B------:R-:W-:Y:S01]  /*0460*/  FSETP.GEU.AND P2, PT, R3.reuse, RZ, PT ;  /* 0x000000ff0300720b */ /* 0x040fe20003f4e000 */
[----:B0-----:R-:W-:Y:S01]  /*0470*/  IMAD.WIDE R4, R0, 0x4, R4 ;  /* 0x0000000400047825 */ /* 0x001fe200078e0204 */
[----:B------:R-:W-:Y:S02]  /*0480*/  FSEL R2, R2, RZ, P1 ;  /* 0x000000ff02027208 */ /* 0x000fe40000800000 */
[----:B------:R-:W-:Y:S01]  /*0490*/  FSEL R3, R3, RZ, P2 ;  /* 0x000000ff03037208 */ /* 0x000fe20001000000 */
[----:B------:R-:W-:Y:S08]  /*04a0*/  @P0 EXIT ;  /* 0x000000000000094d */ /* 0x000ff00003800000 */
[----:B------:R-:W-:Y:S01]  /*04b0*/  STG.E.64 desc[UR4][R4.64], R2 ;  /* 0x0000000204007986 */ /* 0x000fe2000c101b04 */
[----:B------:R-:W-:Y:S05]  /*04c0*/  EXIT ;  /* 0x000000000000794d */ /* 0x000fea0003800000 */
.L_x_0:
[----:B------:R-:W-:-:S00]  /*04d0*/  BRA `(.L_x_0) ;  /* 0xfffffffc00fc7947 */ /* 0x000fc0000383ffff */
[----:B------:R-:W-:-:S00]  /*04e0*/  NOP ;  /* 0x0000000000007918 */ /* 0x000fc00000000000 */
        /* <DEDUP_REMOVED lines=9> */
.L_x_1:


//--------------------- .nv.global.init           --------------------------
	.section	.nv.global.init,"aw",@progbits
.nv.global.init:
	.type		_$_str,@object
	.size		_$_str,(_$_str_$_2 - _$_str)
_$_str:
        /*0000*/ 	.byte	0x5f, 0x5f, 0x43, 0x55, 0x44, 0x41, 0x5f, 0x46, 0x54, 0x5a, 0x00
	.type		_$_str_$_2,@object
	.size		_$_str_$_2,(.L_1 - _$_str_$_2)
_$_str_$_2:
        /*000b*/ 	.byte	0x5f, 0x5f, 0x43, 0x55, 0x44, 0x41, 0x5f, 0x50, 0x52, 0x45, 0x43, 0x5f, 0x53, 0x51, 0x52, 0x54
        /*001b*/ 	.byte	0x00
.L_1:


//--------------------- .nv.constant0.triton_poi_fused__native_batch_norm_legit_no_training_relu_76 --------------------------
	.section	.nv.constant0.triton_poi_fused__native_batch_norm_legit_no_training_relu_76,"a",@progbits
	.sectionflags	@""
	.align	4
.nv.constant0.triton_poi_fused__native_batch_norm_legit_no_training_relu_76:
	.zero		580
